//
// Generated by NVIDIA NVVM Compiler
//
// Compiler Build ID: CL-36424714
// Cuda compilation tools, release 13.0, V13.0.88
// Based on NVVM 20.0.0
//

.version 9.0
.target sm_100
.address_size 64

	// .globl	_Z5helloPc
.extern .func  (.param .b32 func_retval0) vprintf
(
	.param .b64 vprintf_param_0,
	.param .b64 vprintf_param_1
)
;
.global .align 1 .b8 $str[65] = {57, 51, 101, 98, 50, 100, 102, 52, 51, 50, 102, 55, 100, 49, 98, 55, 50, 56, 49, 53, 54, 56, 50, 54, 48, 98, 98, 102, 48, 51, 101, 48, 54, 98, 99, 48, 98, 53, 98, 51, 52, 52, 101, 97, 52, 49, 97, 49, 98, 100, 50, 97, 99, 52, 52, 48, 102, 53, 54, 53, 53, 97, 48, 102};
.global .align 8 .u64 target = generic($str);
.global .align 4 .u32 d_answer;
.global .align 1 .b8 $str$1[17] = {87, 101, 32, 102, 111, 117, 110, 100, 32, 105, 116, 32, 37, 100, 32, 10};

.visible .entry _Z5helloPc(
	.param .u64 .ptr .align 1 _Z5helloPc_param_0
)
{
	.local .align 8 .b8 	__local_depot0[8];
	.reg .b64 	%SP;
	.reg .b64 	%SPL;
	.reg .pred 	%p<23>;
	.reg .b16 	%rs<124>;
	.reg .b32 	%r<25>;
	.reg .b64 	%rd<19>;

	mov.u64 	%SPL, __local_depot0;
	cvta.local.u64 	%SP, %SPL;
	ld.param.u64 	%rd5, [_Z5helloPc_param_0];
	cvta.to.global.u64 	%rd1, %rd5;
	mov.u32 	%r11, %tid.x;
	mov.u32 	%r12, %ctaid.x;
	mov.u32 	%r13, %ntid.x;
	mad.lo.s32 	%r1, %r12, %r13, %r11;
	shl.b32 	%r2, %r1, 6;
	setp.eq.s32 	%p1, %r2, 2147483584;
	@%p1 bra 	$L__BB0_7;
	add.s32 	%r14, %r2, 64;
	ld.global.u64 	%rd2, [target];
	add.s32 	%r15, %r2, 1;
	max.s32 	%r3, %r14, %r15;
	and.b32  	%r4, %r3, 1;
	sub.s32 	%r16, %r2, %r3;
	setp.gt.u32 	%p2, %r16, -16;
	mov.b16 	%rs121, 1;
	mov.u32 	%r24, %r2;
	@%p2 bra 	$L__BB0_4;
	add.s32 	%r17, %r2, %r4;
	sub.s32 	%r22, %r17, %r3;
	add.s64 	%rd3, %rd1, 7;
	cvt.s64.s32 	%rd6, %r2;
	sub.s64 	%rd7, %rd2, %rd6;
	add.s64 	%rd4, %rd7, 7;
	mov.b16 	%rs121, 1;
	mov.u32 	%r24, %r2;
$L__BB0_3:
	.pragma "nounroll";
	cvt.s64.s32 	%rd8, %r24;
	add.s64 	%rd9, %rd3, %rd8;
	add.s64 	%rd10, %rd4, %rd8;
	ld.global.u8 	%rs10, [%rd9+-7];
	ld.u8 	%rs13, [%rd10+-7];
	setp.eq.s16 	%p3, %rs10, %rs13;
	ld.global.u8 	%rs16, [%rd9+-6];
	ld.u8 	%rs19, [%rd10+-6];
	setp.eq.s16 	%p4, %rs16, %rs19;
	ld.global.u8 	%rs22, [%rd9+-5];
	ld.u8 	%rs25, [%rd10+-5];
	setp.eq.s16 	%p5, %rs22, %rs25;
	ld.global.u8 	%rs28, [%rd9+-4];
	ld.u8 	%rs31, [%rd10+-4];
	setp.eq.s16 	%p6, %rs28, %rs31;
	ld.global.u8 	%rs34, [%rd9+-3];
	ld.u8 	%rs37, [%rd10+-3];
	setp.eq.s16 	%p7, %rs34, %rs37;
	ld.global.u8 	%rs40, [%rd9+-2];
	ld.u8 	%rs43, [%rd10+-2];
	setp.eq.s16 	%p8, %rs40, %rs43;
	ld.global.u8 	%rs46, [%rd9+-1];
	ld.u8 	%rs49, [%rd10+-1];
	setp.eq.s16 	%p9, %rs46, %rs49;
	ld.global.u8 	%rs52, [%rd9];
	ld.u8 	%rs55, [%rd10];
	setp.eq.s16 	%p10, %rs52, %rs55;
	ld.global.u8 	%rs58, [%rd9+1];
	ld.u8 	%rs61, [%rd10+1];
	setp.eq.s16 	%p11, %rs58, %rs61;
	ld.global.u8 	%rs64, [%rd9+2];
	ld.u8 	%rs67, [%rd10+2];
	setp.eq.s16 	%p12, %rs64, %rs67;
	ld.global.u8 	%rs70, [%rd9+3];
	ld.u8 	%rs73, [%rd10+3];
	setp.eq.s16 	%p13, %rs70, %rs73;
	ld.global.u8 	%rs76, [%rd9+4];
	ld.u8 	%rs79, [%rd10+4];
	setp.eq.s16 	%p14, %rs76, %rs79;
	ld.global.u8 	%rs82, [%rd9+5];
	ld.u8 	%rs85, [%rd10+5];
	setp.eq.s16 	%p15, %rs82, %rs85;
	ld.global.u8 	%rs88, [%rd9+6];
	ld.u8 	%rs91, [%rd10+6];
	setp.eq.s16 	%p16, %rs88, %rs91;
	ld.global.u8 	%rs94, [%rd9+7];
	ld.u8 	%rs97, [%rd10+7];
	setp.eq.s16 	%p17, %rs94, %rs97;
	ld.global.u8 	%rs100, [%rd9+8];
	ld.u8 	%rs101, [%rd10+8];
	setp.eq.s16 	%p18, %rs100, %rs101;
	selp.b16 	%rs102, %rs121, 0, %p3;
	selp.b16 	%rs103, %rs102, 0, %p4;
	selp.b16 	%rs104, %rs103, 0, %p5;
	selp.b16 	%rs105, %rs104, 0, %p6;
	selp.b16 	%rs106, %rs105, 0, %p7;
	selp.b16 	%rs107, %rs106, 0, %p8;
	selp.b16 	%rs108, %rs107, 0, %p9;
	selp.b16 	%rs109, %rs108, 0, %p10;
	selp.b16 	%rs110, %rs109, 0, %p11;
	selp.b16 	%rs111, %rs110, 0, %p12;
	selp.b16 	%rs112, %rs111, 0, %p13;
	selp.b16 	%rs113, %rs112, 0, %p14;
	selp.b16 	%rs114, %rs113, 0, %p15;
	selp.b16 	%rs115, %rs114, 0, %p16;
	selp.b16 	%rs116, %rs115, 0, %p17;
	selp.b16 	%rs121, %rs116, 0, %p18;
	add.s32 	%r24, %r24, 16;
	add.s32 	%r22, %r22, 16;
	setp.ne.s32 	%p19, %r22, 0;
	@%p19 bra 	$L__BB0_3;
$L__BB0_4:
	setp.eq.s32 	%p20, %r4, 0;
	@%p20 bra 	$L__BB0_6;
	cvt.s64.s32 	%rd11, %r24;
	add.s64 	%rd12, %rd1, %rd11;
	ld.global.u8 	%rs117, [%rd12];
	sub.s32 	%r18, %r24, %r2;
	cvt.s64.s32 	%rd13, %r18;
	add.s64 	%rd14, %rd2, %rd13;
	ld.u8 	%rs118, [%rd14];
	setp.eq.s16 	%p21, %rs117, %rs118;
	selp.b16 	%rs121, %rs121, 0, %p21;
$L__BB0_6:
	and.b16  	%rs119, %rs121, 255;
	setp.eq.s16 	%p22, %rs119, 0;
	@%p22 bra 	$L__BB0_8;
$L__BB0_7:
	add.u64 	%rd15, %SP, 0;
	add.u64 	%rd16, %SPL, 0;
	st.local.u32 	[%rd16], %r1;
	mov.u64 	%rd17, $str$1;
	cvta.global.u64 	%rd18, %rd17;
	{ // callseq 0, 0
	.param .b64 param0;
	st.param.b64 	[param0], %rd18;
	.param .b64 param1;
	st.param.b64 	[param1], %rd15;
	.param .b32 retval0;
	call.uni (retval0), 
	vprintf, 
	(
	param0, 
	param1
	);
	ld.param.b32 	%r19, [retval0];
	} // callseq 0
	mov.b32 	%r21, 1;
	st.global.u32 	[d_answer], %r21;
$L__BB0_8:
	ret;

}


// ===== COMPILED SASS (sm_100) =====

	.target	sm_100

	.elftype	@"ET_EXEC"


//--------------------- .note.nv.tkinfo           --------------------------
	.section	.note.nv.tkinfo,"",@"SHT_NOTE"
	.sectionflags	@"SHF_NOTE_NV_TKINFO"
	.tkinfo
        /*0018*/ 	.word	0x00000002
        /*0030*/ 	.string	""
        /*0030*/ 	.string	"ptxas"
        /*0030*/ 	.string	"Cuda compilation tools, release 13.0, V13.0.88"
        /*0030*/ 	.string	"Build cuda_13.0.r13.0/compiler.36424714_0"
        /*0030*/ 	.string	"-arch sm_100 -m 64 "



//--------------------- .note.nv.cuinfo           --------------------------
	.section	.note.nv.cuinfo,"",@"SHT_NOTE"
	.sectionflags	@"SHF_NOTE_NV_CUINFO"
        /*0018*/ 	.short	0x0002
        /*001a*/ 	.short	0x0064
        /*001c*/ 	.short	0x0082
	.zero		2


//--------------------- .nv.info                  --------------------------
	.section	.nv.info,"",@"SHT_CUDA_INFO"
	.align	4


	//----- nvinfo : EIATTR_REGCOUNT
	.align		4
        /*0000*/ 	.byte	0x04, 0x2f
        /*0002*/ 	.short	(.L_5 - .L_4)
	.align		4
.L_4:
        /*0004*/ 	.word	index@(_Z5helloPc)
        /*0008*/ 	.word	0x0000001e


	//----- nvinfo : EIATTR_FRAME_SIZE
	.align		4
.L_5:
        /*000c*/ 	.byte	0x04, 0x11
        /*000e*/ 	.short	(.L_7 - .L_6)
	.align		4
.L_6:
        /*0010*/ 	.word	index@(_Z5helloPc)
        /*0014*/ 	.word	0x00000008


	//----- nvinfo : EIATTR_MIN_STACK_SIZE
	.align		4
.L_7:
        /*0018*/ 	.byte	0x04, 0x12
        /*001a*/ 	.short	(.L_9 - .L_8)
	.align		4
.L_8:
        /*001c*/ 	.word	index@(_Z5helloPc)
        /*0020*/ 	.word	0x00000008
.L_9:


//--------------------- .nv.compat                --------------------------
	.section	.nv.compat,"",@"SHT_CUDA_COMPAT_INFO"
	.align	4
        /*0000*/ 	.byte	0x02, 0x09, 0x00, 0x00, 0x02, 0x02, 0x01, 0x00, 0x02, 0x05, 0x05, 0x00, 0x03, 0x07, 0x01, 0x01
        /*0010*/ 	.byte	0x02, 0x03, 0x00, 0x00, 0x02, 0x06, 0x01, 0x00, 0x04, 0x0b, 0x08, 0x00, 0x09, 0x00, 0x00, 0x00
        /*0020*/ 	.byte	0x00, 0x00, 0x00, 0x00


//--------------------- .nv.info._Z5helloPc       --------------------------
	.section	.nv.info._Z5helloPc,"",@"SHT_CUDA_INFO"
	.sectionflags	@""
	.align	4


	//----- nvinfo : EIATTR_CUDA_API_VERSION
	.align		4
        /*0000*/ 	.byte	0x04, 0x37
        /*0002*/ 	.short	(.L_11 - .L_10)
.L_10:
        /*0004*/ 	.word	0x00000082


	//----- nvinfo : EIATTR_KPARAM_INFO
	.align		4
.L_11:
        /*0008*/ 	.byte	0x04, 0x17
        /*000a*/ 	.short	(.L_13 - .L_12)
.L_12:
        /*000c*/ 	.word	0x00000000
        /*0010*/ 	.short	0x0000
        /*0012*/ 	.short	0x0000
        /*0014*/ 	.byte	0x00, 0xf5, 0x21, 0x00


	//----- nvinfo : EIATTR_SPARSE_MMA_MASK
	.align		4
.L_13:
        /*0018*/ 	.byte	0x03, 0x50
        /*001a*/ 	.short	0x0000


	//----- nvinfo : EIATTR_MAXREG_COUNT
	.align		4
        /*001c*/ 	.byte	0x03, 0x1b
        /*001e*/ 	.short	0x00ff


	//----- nvinfo : EIATTR_EXTERNS
	.align		4
        /*0020*/ 	.byte	0x04, 0x0f
        /*0022*/ 	.short	(.L_15 - .L_14)


	//   ....[0]....
	.align		4
.L_14:
        /*0024*/ 	.word	index@(vprintf)


	//----- nvinfo : EIATTR_MERCURY_ISA_VERSION
	.align		4
.L_15:
        /*0028*/ 	.byte	0x03, 0x5f
        /*002a*/ 	.short	0x0101


	//----- nvinfo : EIATTR_VRC_CTA_INIT_COUNT
	.align		4
        /*002c*/ 	.byte	0x02, 0x4a
	.zero		1
	.zero		1


	//----- nvinfo : EIATTR_SYSCALL_OFFSETS
	.align		4
        /*0030*/ 	.byte	0x04, 0x46
        /*0032*/ 	.short	(.L_17 - .L_16)


	//   ....[0]....
.L_16:
        /*0034*/ 	.word	0x00000860


	//----- nvinfo : EIATTR_EXIT_INSTR_OFFSETS
	.align		4
.L_17:
        /*0038*/ 	.byte	0x04, 0x1c
        /*003a*/ 	.short	(.L_19 - .L_18)


	//   ....[0]....
.L_18:
        /*003c*/ 	.word	0x000007d0


	//   ....[1]....
        /*0040*/ 	.word	0x000008a0


	//----- nvinfo : EIATTR_CRS_STACK_SIZE
	.align		4
.L_19:
        /*0044*/ 	.byte	0x04, 0x1e
        /*0046*/ 	.short	(.L_21 - .L_20)
.L_20:
        /*0048*/ 	.word	0x00000000


	//----- nvinfo : EIATTR_CBANK_PARAM_SIZE
	.align		4
.L_21:
        /*004c*/ 	.byte	0x03, 0x19
        /*004e*/ 	.short	0x0008


	//----- nvinfo : EIATTR_PARAM_CBANK
	.align		4
        /*0050*/ 	.byte	0x04, 0x0a
        /*0052*/ 	.short	(.L_23 - .L_22)
	.align		4
.L_22:
        /*0054*/ 	.word	index@(.nv.constant0._Z5helloPc)
        /*0058*/ 	.short	0x0380
        /*005a*/ 	.short	0x0008


	//----- nvinfo : EIATTR_SW_WAR
	.align		4
.L_23:
        /*005c*/ 	.byte	0x04, 0x36
        /*005e*/ 	.short	(.L_25 - .L_24)
.L_24:
        /*0060*/ 	.word	0x00000008
.L_25:


//--------------------- .nv.callgraph             --------------------------
	.section	.nv.callgraph,"",@"SHT_CUDA_CALLGRAPH"
	.align	4
	.sectionentsize	8
	.align		4
        /*0000*/ 	.word	0x00000000
	.align		4
        /*0004*/ 	.word	0xffffffff
	.align		4
        /*0008*/ 	.word	index@(_Z5helloPc)
	.align		4
        /*000c*/ 	.word	index@(vprintf)
	.align		4
        /*0010*/ 	.word	0x00000000
	.align		4
        /*0014*/ 	.word	0xfffffffe
	.align		4
        /*0018*/ 	.word	0x00000000
	.align		4
        /*001c*/ 	.word	0xfffffffd
	.align		4
        /*0020*/ 	.word	0x00000000
	.align		4
        /*0024*/ 	.word	0xfffffffc


//--------------------- .nv.constant4             --------------------------
	.section	.nv.constant4,"a",@progbits
	.align	8
	.align		8
.nv.constant4:
        /*0000*/ 	.dword	vprintf
	.align		8
        /*0008*/ 	.dword	$str
	.align		8
        /*0010*/ 	.dword	target
	.align		8
        /*0018*/ 	.dword	d_answer
	.align		8
        /*0020*/ 	.dword	$str$1


//--------------------- .text._Z5helloPc          --------------------------
	.section	.text._Z5helloPc,"ax",@progbits
	.align	128
        .global         _Z5helloPc
        .type           _Z5helloPc,@function
        .size           _Z5helloPc,(.L_x_9 - _Z5helloPc)
        .other          _Z5helloPc,@"STO_CUDA_ENTRY STV_DEFAULT"
_Z5helloPc:
.text._Z5helloPc:
[----:B------:R-:W0:Y:S01]  /*0000*/  LDC R1, c[0x0][0x37c] ;  /* 0x0000df00ff017b82 */ /* 0x000e220000000800 */
[----:B------:R-:W1:Y:S01]  /*0010*/  S2R R0, SR_TID.X ;  /* 0x0000000000007919 */ /* 0x000e620000002100 */
[----:B------:R-:W2:Y:S06]  /*0020*/  LDCU UR5, c[0x0][0x2fc] ;  /* 0x00005f80ff0577ac */ /* 0x000eac0008000800 */
[----:B------:R-:W1:Y:S01]  /*0030*/  S2UR UR6, SR_CTAID.X ;  /* 0x00000000000679c3 */ /* 0x000e620000002500 */
[----:B0-----:R-:W-:Y:S01]  /*0040*/  VIADD R1, R1, 0xfffffff8 ;  /* 0xfffffff801017836 */ /* 0x001fe20000000000 */
[----:B------:R-:W-:Y:S01]  /*0050*/  BSSY.RECONVERGENT B0, `(.L_x_0) ;  /* 0x0000079000007945 */ /* 0x000fe20003800200 */
[----:B------:R-:W0:Y:S01]  /*0060*/  LDCU UR4, c[0x0][0x2f8] ;  /* 0x00005f00ff0477ac */ /* 0x000e220008000800 */
[----:B------:R-:W3:Y:S04]  /*0070*/  LDCU.64 UR36, c[0x0][0x358] ;  /* 0x00006b00ff2477ac */ /* 0x000ee80008000a00 */
[----:B------:R-:W1:Y:S01]  /*0080*/  LDC R3, c[0x0][0x360] ;  /* 0x0000d800ff037b82 */ /* 0x000e620000000800 */
[----:B0-----:R-:W-:-:S05]  /*0090*/  IADD3 R6, P1, PT, R1, UR4, RZ ;  /* 0x0000000401067c10 */ /* 0x001fca000ff3e0ff */
[----:B--2---:R-:W-:Y:S02]  /*00a0*/  IMAD.X R7, RZ, RZ, UR5, P1 ;  /* 0x00000005ff077e24 */ /* 0x004fe400088e06ff */
[----:B-1----:R-:W-:-:S04]  /*00b0*/  IMAD R0, R3, UR6, R0 ;  /* 0x0000000603007c24 */ /* 0x002fc8000f8e0200 */
[----:B------:R-:W-:-:S05]  /*00c0*/  IMAD.SHL.U32 R11, R0, 0x40, RZ ;  /* 0x00000040000b7824 */ /* 0x000fca00078e00ff */
[----:B------:R-:W-:-:S13]  /*00d0*/  ISETP.NE.AND P0, PT, R11, 0x7fffffc0, PT ;  /* 0x7fffffc00b00780c */ /* 0x000fda0003f05270 */
[----:B---3--:R-:W-:Y:S05]  /*00e0*/  @!P0 BRA `(.L_x_1) ;  /* 0x0000000400bc8947 */ /* 0x008fea0003800000 */
[----:B------:R-:W0:Y:S02]  /*00f0*/  LDC.64 R2, c[0x4][0x10] ;  /* 0x01000400ff027b82 */ /* 0x000e240000000a00 */
[----:B0-----:R-:W5:Y:S01]  /*0100*/  LDG.E.64 R2, desc[UR36][R2.64] ;  /* 0x0000002402027981 */ /* 0x001f62000c1e1b00 */
[----:B------:R-:W-:Y:S01]  /*0110*/  IMAD.SHL.U32 R10, R0, 0x40, RZ ;  /* 0x00000040000a7824 */ /* 0x000fe200078e00ff */
[----:B------:R-:W-:Y:S01]  /*0120*/  BSSY.RECONVERGENT B1, `(.L_x_2) ;  /* 0x000005c000017945 */ /* 0x000fe20003800200 */
[C---:B------:R-:W-:Y:S02]  /*0130*/  VIADD R4, R11.reuse, 0x1 ;  /* 0x000000010b047836 */ /* 0x040fe40000000000 */
[----:B------:R-:W-:Y:S02]  /*0140*/  VIADD R5, R10, 0x1 ;  /* 0x000000010a057836 */ /* 0x000fe40000000000 */
[----:B------:R-:W-:Y:S01]  /*0150*/  IMAD.MOV.U32 R21, RZ, RZ, 0x1 ;  /* 0x00000001ff157424 */ /* 0x000fe200078e00ff */
[----:B------:R-:W-:-:S02]  /*0160*/  VIADDMNMX R4, R11, 0x40, R4, !PT ;  /* 0x000000400b047846 */ /* 0x000fc40007800104 */
[----:B------:R-:W-:Y:S02]  /*0170*/  VIADDMNMX R8, R10, 0x40, R5, !PT ;  /* 0x000000400a087846 */ /* 0x000fe40007800105 */
[----:B------:R-:W-:Y:S01]  /*0180*/  LOP3.LUT R13, R4, 0x1, RZ, 0xc0, !PT ;  /* 0x00000001040d7812 */ /* 0x000fe200078ec0ff */
[----:B------:R-:W-:Y:S01]  /*0190*/  IMAD.IADD R5, R11, 0x1, -R4 ;  /* 0x000000010b057824 */ /* 0x000fe200078e0a04 */
[----:B------:R-:W-:-:S04]  /*01a0*/  LOP3.LUT R8, R8, 0x1, RZ, 0xc0, !PT ;  /* 0x0000000108087812 */ /* 0x000fc800078ec0ff */
[----:B------:R-:W-:Y:S02]  /*01b0*/  ISETP.GT.U32.AND P1, PT, R5, -0x10, PT ;  /* 0xfffffff00500780c */ /* 0x000fe40003f24070 */
[----:B------:R-:W-:-:S11]  /*01c0*/  ISETP.NE.AND P0, PT, R8, RZ, PT ;  /* 0x000000ff0800720c */ /* 0x000fd60003f05270 */
[----:B------:R-:W-:Y:S05]  /*01d0*/  @P1 BRA `(.L_x_3) ;  /* 0x0000000400401947 */ /* 0x000fea0003800000 */
[----:B-----5:R-:W-:Y:S01]  /*01e0*/  IADD3 R14, P1, PT, -R11, R2, RZ ;  /* 0x000000020b0e7210 */ /* 0x020fe20007f3e1ff */
[----:B------:R-:W-:Y:S01]  /*01f0*/  IMAD.MOV.U32 R21, RZ, RZ, 0x1 ;  /* 0x00000001ff157424 */ /* 0x000fe200078e00ff */
[----:B------:R-:W-:Y:S02]  /*0200*/  SHF.R.S32.HI R5, RZ, 0x1f, R11 ;  /* 0x0000001fff057819 */ /* 0x000fe4000001140b */
[----:B------:R-:W-:-:S03]  /*0210*/  IADD3 R13, PT, PT, -R4, R11, R13 ;  /* 0x0000000b040d7210 */ /* 0x000fc60007ffe10d */
[----:B------:R-:W-:-:S07]  /*0220*/  IMAD.X R12, R3, 0x1, ~R5, P1 ;  /* 0x00000001030c7824 */ /* 0x000fce00008e0e05 */
.L_x_4:
[----:B------:R-:W0:Y:S01]  /*0230*/  LDC.64 R16, c[0x0][0x380] ;  /* 0x0000e000ff107b82 */ /* 0x000e220000000a00 */
[----:B------:R-:W-:Y:S02]  /*0240*/  SHF.R.S32.HI R5, RZ, 0x1f, R11 ;  /* 0x0000001fff057819 */ /* 0x000fe4000001140b */
[----:B------:R-:W-:-:S05]  /*0250*/  IADD3 R8, P3, PT, R11, R14, RZ ;  /* 0x0000000e0b087210 */ /* 0x000fca0007f7e0ff */
[----:B------:R-:W-:-:S05]  /*0260*/  IMAD.X R9, R5, 0x1, R12, P3 ;  /* 0x0000000105097824 */ /* 0x000fca00018e060c */
[----:B------:R-:W2:Y:S04]  /*0270*/  LD.E.U8 R23, desc[UR36][R8.64+0x1] ;  /* 0x0000012408177980 */ /* 0x000ea8000c101100 */
[----:B------:R-:W3:Y:S04]  /*0280*/  LD.E.U8 R18, desc[UR36][R8.64] ;  /* 0x0000002408127980 */ /* 0x000ee8000c101100 */
[----:B------:R-:W4:Y:S01]  /*0290*/  LD.E.U8 R15, desc[UR36][R8.64+0x3] ;  /* 0x00000324080f7980 */ /* 0x000f22000c101100 */
[----:B0-----:R-:W-:-:S03]  /*02a0*/  IADD3 R4, P1, P2, R11, 0x7, R16 ;  /* 0x000000070b047810 */ /* 0x001fc60007a3e010 */
[----:B------:R-:W5:Y:S01]  /*02b0*/  LD.E.U8 R19, desc[UR36][R8.64+0x4] ;  /* 0x0000042408137980 */ /* 0x000f62000c101100 */
[----:B------:R-:W-:-:S03]  /*02c0*/  IADD3.X R5, PT, PT, R5, R17, RZ, P1, P2 ;  /* 0x0000001105057210 */ /* 0x000fc60000fe44ff */
[----:B------:R-:W5:Y:S04]  /*02d0*/  LD.E.U8 R24, desc[UR36][R8.64+0x5] ;  /* 0x0000052408187980 */ /* 0x000f68000c101100 */
[----:B------:R-:W2:Y:S04]  /*02e0*/  LDG.E.U8 R22, desc[UR36][R4.64+-0x6] ;  /* 0xfffffa2404167981 */ /* 0x000ea8000c1e1100 */
[----:B------:R-:W3:Y:S04]  /*02f0*/  LDG.E.U8 R17, desc[UR36][R4.64+-0x7] ;  /* 0xfffff92404117981 */ /* 0x000ee8000c1e1100 */
[----:B------:R-:W4:Y:S04]  /*0300*/  LDG.E.U8 R16, desc[UR36][R4.64+-0x4] ;  /* 0xfffffc2404107981 */ /* 0x000f28000c1e1100 */
[----:B------:R-:W5:Y:S04]  /*0310*/  LDG.E.U8 R20, desc[UR36][R4.64+-0x3] ;  /* 0xfffffd2404147981 */ /* 0x000f68000c1e1100 */
[----:B------:R-:W5:Y:S04]  /*0320*/  LDG.E.U8 R25, desc[UR36][R4.64+-0x2] ;  /* 0xfffffe2404197981 */ /* 0x000f68000c1e1100 */
[----:B------:R-:W5:Y:S04]  /*0330*/  LD.E.U8 R27, desc[UR36][R8.64+0x2] ;  /* 0x00000224081b7980 */ /* 0x000f68000c101100 */
[----:B------:R-:W5:Y:S01]  /*0340*/  LDG.E.U8 R26, desc[UR36][R4.64+-0x5] ;  /* 0xfffffb24041a7981 */ /* 0x000f62000c1e1100 */
[----:B--2---:R-:W-:-:S03]  /*0350*/  ISETP.NE.AND P2, PT, R22, R23, PT ;  /* 0x000000171600720c */ /* 0x004fc60003f45270 */
[----:B------:R-:W2:Y:S04]  /*0360*/  LD.E.U8 R22, desc[UR36][R8.64+0x6] ;  /* 0x0000062408167980 */ /* 0x000ea8000c101100 */
[----:B------:R-:W2:Y:S01]  /*0370*/  LDG.E.U8 R23, desc[UR36][R4.64+-0x1] ;  /* 0xffffff2404177981 */ /* 0x000ea2000c1e1100 */
[----:B---3--:R-:W-:-:S03]  /*0380*/  ISETP.NE.AND P3, PT, R17, R18, PT ;  /* 0x000000121100720c */ /* 0x008fc60003f65270 */
[----:B------:R-:W3:Y:S01]  /*0390*/  LD.E.U8 R17, desc[UR36][R8.64+0x7] ;  /* 0x0000072408117980 */ /* 0x000ee2000c101100 */
[----:B----4-:R-:W-:-:S03]  /*03a0*/  ISETP.NE.AND P5, PT, R16, R15, PT ;  /* 0x0000000f1000720c */ /* 0x010fc60003fa5270 */
[----:B------:R-:W3:Y:S01]  /*03b0*/  LDG.E.U8 R18, desc[UR36][R4.64] ;  /* 0x0000002404127981 */ /* 0x000ee2000c1e1100 */
[----:B-----5:R-:W-:-:S03]  /*03c0*/  ISETP.NE.AND P1, PT, R20, R19, PT ;  /* 0x000000131400720c */ /* 0x020fc60003f25270 */
[----:B------:R-:W4:Y:S04]  /*03d0*/  LD.E.U8 R15, desc[UR36][R8.64+0x8] ;  /* 0x00000824080f7980 */ /* 0x000f28000c101100 */
[----:B------:R-:W4:Y:S04]  /*03e0*/  LDG.E.U8 R16, desc[UR36][R4.64+0x1] ;  /* 0x0000012404107981 */ /* 0x000f28000c1e1100 */
[----:B------:R-:W5:Y:S04]  /*03f0*/  LD.E.U8 R19, desc[UR36][R8.64+0x9] ;  /* 0x0000092408137980 */ /* 0x000f68000c101100 */
[----:B------:R-:W5:Y:S01]  /*0400*/  LDG.E.U8 R20, desc[UR36][R4.64+0x2] ;  /* 0x0000022404147981 */ /* 0x000f62000c1e1100 */
[----:B------:R-:W-:-:S02]  /*0410*/  ISETP.NE.AND P4, PT, R25, R24, PT ;  /* 0x000000181900720c */ /* 0x000fc40003f85270 */
[----:B------:R-:W-:Y:S01]  /*0420*/  ISETP.NE.AND P6, PT, R26, R27, PT ;  /* 0x0000001b1a00720c */ /* 0x000fe20003fc5270 */
[----:B------:R-:W5:Y:S01]  /*0430*/  LD.E.U8 R25, desc[UR36][R8.64+0xa] ;  /* 0x00000a2408197980 */ /* 0x000f62000c101100 */
[----:B------:R-:W-:-:S03]  /*0440*/  SEL R26, R21, RZ, !P3 ;  /* 0x000000ff151a7207 */ /* 0x000fc60005800000 */
[----:B------:R-:W5:Y:S01]  /*0450*/  LDG.E.U8 R24, desc[UR36][R4.64+0x3] ;  /* 0x0000032404187981 */ /* 0x000f62000c1e1100 */
[----:B------:R-:W-:-:S03]  /*0460*/  SEL R26, R26, RZ, !P2 ;  /* 0x000000ff1a1a7207 */ /* 0x000fc60005000000 */
[----:B------:R-:W5:Y:S01]  /*0470*/  LD.E.U8 R21, desc[UR36][R8.64+0xb] ;  /* 0x00000b2408157980 */ /* 0x000f62000c101100 */
[----:B------:R-:W-:-:S04]  /*0480*/  SEL R26, R26, RZ, !P6 ;  /* 0x000000ff1a1a7207 */ /* 0x000fc80007000000 */
[----:B------:R-:W-:Y:S02]  /*0490*/  SEL R27, R26, RZ, !P5 ;  /* 0x000000ff1a1b7207 */ /* 0x000fe40006800000 */
[----:B------:R-:W5:Y:S01]  /*04a0*/  LDG.E.U8 R26, desc[UR36][R4.64+0x8] ;  /* 0x00000824041a7981 */ /* 0x000f62000c1e1100 */
[----:B--2---:R-:W-:-:S03]  /*04b0*/  ISETP.NE.AND P3, PT, R23, R22, PT ;  /* 0x000000161700720c */ /* 0x004fc60003f65270 */
[----:B------:R-:W2:Y:S04]  /*04c0*/  LDG.E.U8 R22, desc[UR36][R4.64+0x4] ;  /* 0x0000042404167981 */ /* 0x000ea8000c1e1100 */
[----:B------:R-:W2:Y:S01]  /*04d0*/  LD.E.U8 R23, desc[UR36][R8.64+0xf] ;  /* 0x00000f2408177980 */ /* 0x000ea2000c101100 */
[----:B---3--:R-:W-:-:S03]  /*04e0*/  ISETP.NE.AND P2, PT, R18, R17, PT ;  /* 0x000000111200720c */ /* 0x008fc60003f45270 */
[----:B------:R-:W3:Y:S04]  /*04f0*/  LD.E.U8 R17, desc[UR36][R8.64+0xc] ;  /* 0x00000c2408117980 */ /* 0x000ee8000c101100 */
[----:B------:R-:W3:Y:S01]  /*0500*/  LDG.E.U8 R18, desc[UR36][R4.64+0x5] ;  /* 0x0000052404127981 */ /* 0x000ee2000c1e1100 */
[----:B----4-:R-:W-:-:S03]  /*0510*/  ISETP.NE.AND P6, PT, R16, R15, PT ;  /* 0x0000000f1000720c */ /* 0x010fc60003fc5270 */
[----:B------:R-:W4:Y:S04]  /*0520*/  LD.E.U8 R15, desc[UR36][R8.64+0xd] ;  /* 0x00000d24080f7980 */ /* 0x000f28000c101100 */
[----:B------:R-:W4:Y:S01]  /*0530*/  LDG.E.U8 R16, desc[UR36][R4.64+0x6] ;  /* 0x0000062404107981 */ /* 0x000f22000c1e1100 */
[----:B-----5:R-:W-:-:S03]  /*0540*/  ISETP.NE.AND P5, PT, R20, R19, PT ;  /* 0x000000131400720c */ /* 0x020fc60003fa5270 */
[----:B------:R-:W5:Y:S04]  /*0550*/  LD.E.U8 R19, desc[UR36][R8.64+0xe] ;  /* 0x00000e2408137980 */ /* 0x000f68000c101100 */
[----:B------:R-:W5:Y:S01]  /*0560*/  LDG.E.U8 R20, desc[UR36][R4.64+0x7] ;  /* 0x0000072404147981 */ /* 0x000f62000c1e1100 */
[----:B------:R-:W-:-:S04]  /*0570*/  SEL R27, R27, RZ, !P1 ;  /* 0x000000ff1b1b7207 */ /* 0x000fc80004800000 */
[----:B------:R-:W-:-:S04]  /*0580*/  SEL R27, R27, RZ, !P4 ;  /* 0x000000ff1b1b7207 */ /* 0x000fc80006000000 */
[----:B------:R-:W-:-:S04]  /*0590*/  SEL R27, R27, RZ, !P3 ;  /* 0x000000ff1b1b7207 */ /* 0x000fc80005800000 */
[----:B------:R-:W-:-:S04]  /*05a0*/  SEL R27, R27, RZ, !P2 ;  /* 0x000000ff1b1b7207 */ /* 0x000fc80005000000 */
[----:B------:R-:W-:Y:S02]  /*05b0*/  SEL R27, R27, RZ, !P6 ;  /* 0x000000ff1b1b7207 */ /* 0x000fe40007000000 */
[----:B------:R-:W-:Y:S02]  /*05c0*/  ISETP.NE.AND P1, PT, R24, R25, PT ;  /* 0x000000191800720c */ /* 0x000fe40003f25270 */
[----:B------:R-:W-:-:S04]  /*05d0*/  SEL R27, R27, RZ, !P5 ;  /* 0x000000ff1b1b7207 */ /* 0x000fc80006800000 */
[----:B------:R-:W-:Y:S01]  /*05e0*/  SEL R27, R27, RZ, !P1 ;  /* 0x000000ff1b1b7207 */ /* 0x000fe20004800000 */
[----:B------:R-:W-:Y:S02]  /*05f0*/  VIADD R13, R13, 0x10 ;  /* 0x000000100d0d7836 */ /* 0x000fe40000000000 */
[----:B------:R-:W-:Y:S01]  /*0600*/  VIADD R11, R11, 0x10 ;  /* 0x000000100b0b7836 */ /* 0x000fe20000000000 */
[----:B--2---:R-:W-:-:S04]  /*0610*/  ISETP.NE.AND P2, PT, R22, R21, PT ;  /* 0x000000151600720c */ /* 0x004fc80003f45270 */
[----:B------:R-:W-:Y:S02]  /*0620*/  SEL R27, R27, RZ, !P2 ;  /* 0x000000ff1b1b7207 */ /* 0x000fe40005000000 */
[----:B---3--:R-:W-:-:S04]  /*0630*/  ISETP.NE.AND P1, PT, R18, R17, PT ;  /* 0x000000111200720c */ /* 0x008fc80003f25270 */
[----:B------:R-:W-:Y:S02]  /*0640*/  SEL R27, R27, RZ, !P1 ;  /* 0x000000ff1b1b7207 */ /* 0x000fe40004800000 */
[----:B----4-:R-:W-:-:S04]  /*0650*/  ISETP.NE.AND P2, PT, R16, R15, PT ;  /* 0x0000000f1000720c */ /* 0x010fc80003f45270 */
[----:B------:R-:W-:Y:S02]  /*0660*/  SEL R27, R27, RZ, !P2 ;  /* 0x000000ff1b1b7207 */ /* 0x000fe40005000000 */
[----:B-----5:R-:W-:-:S04]  /*0670*/  ISETP.NE.AND P1, PT, R20, R19, PT ;  /* 0x000000131400720c */ /* 0x020fc80003f25270 */
[----:B------:R-:W-:Y:S02]  /*0680*/  SEL R27, R27, RZ, !P1 ;  /* 0x000000ff1b1b7207 */ /* 0x000fe40004800000 */
[----:B------:R-:W-:Y:S02]  /*0690*/  ISETP.NE.AND P1, PT, R13, RZ, PT ;  /* 0x000000ff0d00720c */ /* 0x000fe40003f25270 */
[----:B------:R-:W-:-:S04]  /*06a0*/  ISETP.NE.AND P2, PT, R26, R23, PT ;  /* 0x000000171a00720c */ /* 0x000fc80003f45270 */
[----:B------:R-:W-:-:S04]  /*06b0*/  SEL R27, R27, RZ, !P2 ;  /* 0x000000ff1b1b7207 */ /* 0x000fc80005000000 */
[----:B------:R-:W-:-:S03]  /*06c0*/  PRMT R21, R27, 0x7610, R21 ;  /* 0x000076101b157816 */ /* 0x000fc60000000015 */
[----:B------:R-:W-:Y:S05]  /*06d0*/  @P1 BRA `(.L_x_4) ;  /* 0xfffffff800d41947 */ /* 0x000fea000383ffff */
.L_x_3:
[----:B------:R-:W-:Y:S05]  /*06e0*/  BSYNC.RECONVERGENT B1 ;  /* 0x0000000000017941 */ /* 0x000fea0003800200 */
.L_x_2:
[----:B------:R-:W-:Y:S04]  /*06f0*/  BSSY.RECONVERGENT B1, `(.L_x_5) ;  /* 0x000000c000017945 */ /* 0x000fe80003800200 */
[----:B------:R-:W-:Y:S05]  /*0700*/  @!P0 BRA `(.L_x_6) ;  /* 0x0000000000288947 */ /* 0x000fea0003800000 */
[----:B------:R-:W0:Y:S01]  /*0710*/  LDCU.64 UR4, c[0x0][0x380] ;  /* 0x00007000ff0477ac */ /* 0x000e220008000a00 */
[----:B------:R-:W-:-:S05]  /*0720*/  IMAD.IADD R9, R11, 0x1, -R10 ;  /* 0x000000010b097824 */ /* 0x000fca00078e0a0a */
[----:B-----5:R-:W-:-:S04]  /*0730*/  IADD3 R2, P1, PT, R2, R9, RZ ;  /* 0x0000000902027210 */ /* 0x020fc80007f3e0ff */
[----:B------:R-:W-:-:S06]  /*0740*/  LEA.HI.X.SX32 R3, R9, R3, 0x1, P1 ;  /* 0x0000000309037211 */ /* 0x000fcc00008f0eff */
[----:B------:R-:W2:Y:S01]  /*0750*/  LD.E.U8 R3, desc[UR36][R2.64] ;  /* 0x0000002402037980 */ /* 0x000ea2000c101100 */
[----:B0-----:R-:W-:-:S04]  /*0760*/  IADD3 R4, P0, PT, R11, UR4, RZ ;  /* 0x000000040b047c10 */ /* 0x001fc8000ff1e0ff */
[----:B------:R-:W-:-:S05]  /*0770*/  LEA.HI.X.SX32 R5, R11, UR5, 0x1, P0 ;  /* 0x000000050b057c11 */ /* 0x000fca00080f0eff */
[----:B------:R-:W2:Y:S02]  /*0780*/  LDG.E.U8 R4, desc[UR36][R4.64] ;  /* 0x0000002404047981 */ /* 0x000ea4000c1e1100 */
[----:B--2---:R-:W-:-:S04]  /*0790*/  ISETP.NE.AND P0, PT, R4, R3, PT ;  /* 0x000000030400720c */ /* 0x004fc80003f05270 */
[----:B------:R-:W-:-:S09]  /*07a0*/  SEL R21, R21, RZ, !P0 ;  /* 0x000000ff15157207 */ /* 0x000fd20004000000 */
.L_x_6:
[----:B------:R-:W-:Y:S05]  /*07b0*/  BSYNC.RECONVERGENT B1 ;  /* 0x0000000000017941 */ /* 0x000fea0003800200 */
.L_x_5:
[----:B------:R-:W-:-:S13]  /*07c0*/  LOP3.LUT P0, RZ, R21, 0xff, RZ, 0xc0, !PT ;  /* 0x000000ff15ff7812 */ /* 0x000fda000780c0ff */
[----:B------:R-:W-:Y:S05]  /*07d0*/  @!P0 EXIT ;  /* 0x000000000000894d */ /* 0x000fea0003800000 */
.L_x_1:
[----:B------:R-:W-:Y:S05]  /*07e0*/  BSYNC.RECONVERGENT B0 ;  /* 0x0000000000007941 */ /* 0x000fea0003800200 */
.L_x_0:
[----:B-----5:R-:W-:Y:S01]  /*07f0*/  MOV R2, 0x0 ;  /* 0x0000000000027802 */ /* 0x020fe20000000f00 */
[----:B------:R0:W-:Y:S01]  /*0800*/  STL [R1], R0 ;  /* 0x0000000001007387 */ /* 0x0001e20000100800 */
[----:B------:R-:W1:Y:S04]  /*0810*/  LDCU.64 UR4, c[0x4][0x20] ;  /* 0x01000400ff0477ac */ /* 0x000e680008000a00 */
[----:B------:R-:W2:Y:S01]  /*0820*/  LDC.64 R2, c[0x4][R2] ;  /* 0x0100000002027b82 */ /* 0x000ea20000000a00 */
[----:B-1----:R-:W-:Y:S02]  /*0830*/  IMAD.U32 R4, RZ, RZ, UR4 ;  /* 0x00000004ff047e24 */ /* 0x002fe4000f8e00ff */
[----:B0-----:R-:W-:-:S07]  /*0840*/  IMAD.U32 R5, RZ, RZ, UR5 ;  /* 0x00000005ff057e24 */ /* 0x001fce000f8e00ff */
[----:B------:R-:W-:-:S07]  /*0850*/  LEPC R20, `(.L_x_7) ;  /* 0x000000001014794e */ /* 0x000fce0000000000 */
[----:B--2---:R-:W-:Y:S05]  /*0860*/  CALL.ABS.NOINC R2 ;  /* 0x0000000002007343 */ /* 0x004fea0003c00000 */
.L_x_7:
[----:B------:R-:W0:Y:S01]  /*0870*/  LDC.64 R2, c[0x4][0x18] ;  /* 0x01000600ff027b82 */ /* 0x000e220000000a00 */
[----:B------:R-:W-:-:S05]  /*0880*/  IMAD.MOV.U32 R5, RZ, RZ, 0x1 ;  /* 0x00000001ff057424 */ /* 0x000fca00078e00ff */
[----:B0-----:R-:W-:Y:S01]  /*0890*/  STG.E desc[UR36][R2.64], R5 ;  /* 0x0000000502007986 */ /* 0x001fe2000c101924 */
[----:B------:R-:W-:Y:S05]  /*08a0*/  EXIT ;  /* 0x000000000000794d */ /* 0x000fea0003800000 */
.L_x_8:
[----:B------:R-:W-:-:S00]  /*08b0*/  BRA `(.L_x_8) ;  /* 0xfffffffc00fc7947 */ /* 0x000fc0000383ffff */
[----:B------:R-:W-:-:S00]  /*08c0*/  NOP ;  /* 0x0000000000007918 */ /* 0x000fc00000000000 */
        /* <DEDUP_REMOVED lines=11> */
.L_x_9:


//--------------------- .nv.global.init           --------------------------
	.section	.nv.global.init,"aw",@progbits
	.align	8
	.align		8
.nv.global.init:
	.type		target,@object
	.size		target,($str$1 - target)
target:
        /*0000*/ 	.dword	fun@R_CUDA_G64($str)
	.type		$str$1,@object
	.size		$str$1,($str - $str$1)
$str$1:
        /*0008*/ 	.byte	0x57, 0x65, 0x20, 0x66, 0x6f, 0x75, 0x6e, 0x64, 0x20, 0x69, 0x74, 0x20, 0x25, 0x64, 0x20, 0x0a
        /*0018*/ 	.byte	0x00
	.type		$str,@object
	.size		$str,(.L_0 - $str)
$str:
        /*0019*/ 	.byte	0x39, 0x33, 0x65, 0x62, 0x32, 0x64, 0x66, 0x34, 0x33, 0x32, 0x66, 0x37, 0x64, 0x31, 0x62, 0x37
        /*0029*/ 	.byte	0x32, 0x38, 0x31, 0x35, 0x36, 0x38, 0x32, 0x36, 0x30, 0x62, 0x62, 0x66, 0x30, 0x33, 0x65, 0x30
        /*0039*/ 	.byte	0x36, 0x62, 0x63, 0x30, 0x62, 0x35, 0x62, 0x33, 0x34, 0x34, 0x65, 0x61, 0x34, 0x31, 0x61, 0x31
        /*0049*/ 	.byte	0x62, 0x64, 0x32, 0x61, 0x63, 0x34, 0x34, 0x30, 0x66, 0x35, 0x36, 0x35, 0x35, 0x61, 0x30, 0x66
        /*0059*/ 	.byte	0x00
.L_0:


//--------------------- .nv.shared.reserved.0     --------------------------
	.section	.nv.shared.reserved.0,"aw",@nobits
	.weak		__nv_reservedSMEM_offset_0_alias
	.size		__nv_reservedSMEM_offset_0_alias, 0, 64
	.other		__nv_reservedSMEM_offset_0_alias,@"STO_CUDA_RESERVED_SHARED STV_DEFAULT"
__nv_reservedSMEM_offset_0_alias:
	.zero		0
	.zero		64


//--------------------- .nv.global                --------------------------
	.section	.nv.global,"aw",@nobits
	.align	4
.nv.global:
	.type		d_answer,@object
	.size		d_answer,(.L_2 - d_answer)
d_answer:
	.zero		4
.L_2:


//--------------------- .nv.constant0._Z5helloPc  --------------------------
	.section	.nv.constant0._Z5helloPc,"a",@progbits
	.sectionflags	@""
	.align	4
.nv.constant0._Z5helloPc:
	.zero		904


//--------------------- SYMBOLS --------------------------

	.type		.nv.reservedSmem.offset0,@object
	.size		.nv.reservedSmem.offset0,0x4
	.type		vprintf,@function
